	.target	sm_90a

	.elftype	@"ET_EXEC"


//--------------------- .note.nv.tkinfo           --------------------------
	.section	.note.nv.tkinfo,"",@"SHT_NOTE"
	.sectionflags	@"SHF_NOTE_NV_TKINFO"
	.tkinfo
        /*0018*/ 	.word	0x00000002
        /*0030*/ 	.string	""
        /*0030*/ 	.string	"ptxas"
        /*0030*/ 	.string	"Cuda compilation tools, release 13.0, V13.0.88"
        /*0030*/ 	.string	"Build cuda_13.0.r13.0/compiler.36424714_0"
        /*0030*/ 	.string	"-arch sm_90a -m 64 "



//--------------------- .note.nv.cuinfo           --------------------------
	.section	.note.nv.cuinfo,"",@"SHT_NOTE"
	.sectionflags	@"SHF_NOTE_NV_CUINFO"
        /*0018*/ 	.short	0x0002
        /*001a*/ 	.short	0x005a
        /*001c*/ 	.short	0x0082
	.zero		2


//--------------------- .nv.info                  --------------------------
	.section	.nv.info,"",@"SHT_CUDA_INFO"
	.align	4


	//----- nvinfo : EIATTR_REGCOUNT
	.align		4
        /*0000*/ 	.byte	0x04, 0x2f
        /*0002*/ 	.short	(.L_1 - .L_0)
	.align		4
.L_0:
        /*0004*/ 	.word	index@(_ZN17fastertransformer22quantize_weight_kernelEPaPKfS2_iiii)
        /*0008*/ 	.word	0x00000019


	//----- nvinfo : EIATTR_FRAME_SIZE
	.align		4
.L_1:
        /*000c*/ 	.byte	0x04, 0x11
        /*000e*/ 	.short	(.L_3 - .L_2)
	.align		4
.L_2:
        /*0010*/ 	.word	index@($__internal_1_$__cuda_sm20_div_rn_f64_full)
        /*0014*/ 	.word	0x00000000


	//----- nvinfo : EIATTR_FRAME_SIZE
	.align		4
.L_3:
        /*0018*/ 	.byte	0x04, 0x11
        /*001a*/ 	.short	(.L_5 - .L_4)
	.align		4
.L_4:
        /*001c*/ 	.word	index@(_ZN17fastertransformer22quantize_weight_kernelEPaPKfS2_iiii)
        /*0020*/ 	.word	0x00000000


	//----- nvinfo : EIATTR_REGCOUNT
	.align		4
.L_5:
        /*0024*/ 	.byte	0x04, 0x2f
        /*0026*/ 	.short	(.L_7 - .L_6)
	.align		4
.L_6:
        /*0028*/ 	.word	index@(_ZN17fastertransformer22quantize_weight_kernelEPaPK6__halfPKfiiii)
        /*002c*/ 	.word	0x00000019


	//----- nvinfo : EIATTR_FRAME_SIZE
	.align		4
.L_7:
        /*0030*/ 	.byte	0x04, 0x11
        /*0032*/ 	.short	(.L_9 - .L_8)
	.align		4
.L_8:
        /*0034*/ 	.word	index@($__internal_0_$__cuda_sm20_div_rn_f64_full)
        /*0038*/ 	.word	0x00000000


	//----- nvinfo : EIATTR_FRAME_SIZE
	.align		4
.L_9:
        /*003c*/ 	.byte	0x04, 0x11
        /*003e*/ 	.short	(.L_11 - .L_10)
	.align		4
.L_10:
        /*0040*/ 	.word	index@(_ZN17fastertransformer22quantize_weight_kernelEPaPK6__halfPKfiiii)
        /*0044*/ 	.word	0x00000000


	//----- nvinfo : EIATTR_MIN_STACK_SIZE
	.align		4
.L_11:
        /*0048*/ 	.byte	0x04, 0x12
        /*004a*/ 	.short	(.L_13 - .L_12)
	.align		4
.L_12:
        /*004c*/ 	.word	index@(_ZN17fastertransformer22quantize_weight_kernelEPaPK6__halfPKfiiii)
        /*0050*/ 	.word	0x00000000


	//----- nvinfo : EIATTR_MIN_STACK_SIZE
	.align		4
.L_13:
        /*0054*/ 	.byte	0x04, 0x12
        /*0056*/ 	.short	(.L_15 - .L_14)
	.align		4
.L_14:
        /*0058*/ 	.word	index@(_ZN17fastertransformer22quantize_weight_kernelEPaPKfS2_iiii)
        /*005c*/ 	.word	0x00000000
.L_15:


//--------------------- .nv.compat                --------------------------
	.section	.nv.compat,"",@"SHT_CUDA_COMPAT_INFO"
	.align	4
        /*0000*/ 	.byte	0x02, 0x09, 0x01, 0x00, 0x02, 0x02, 0x01, 0x00, 0x02, 0x05, 0x05, 0x00, 0x03, 0x07, 0x01, 0x01
        /*0010*/ 	.byte	0x02, 0x03, 0x00, 0x00, 0x02, 0x06, 0x01, 0x00, 0x04, 0x0b, 0x08, 0x00, 0x00, 0x00, 0x00, 0x00
        /*0020*/ 	.byte	0x00, 0x00, 0x00, 0x00


//--------------------- .nv.info._ZN17fastertransformer22quantize_weight_kernelEPaPK6__halfPKfiiii --------------------------
	.section	.nv.info._ZN17fastertransformer22quantize_weight_kernelEPaPK6__halfPKfiiii,"",@"SHT_CUDA_INFO"
	.sectionflags	@""
	.align	4


	//----- nvinfo : EIATTR_CUDA_API_VERSION
	.align		4
        /*0000*/ 	.byte	0x04, 0x37
        /*0002*/ 	.short	(.L_17 - .L_16)
.L_16:
        /*0004*/ 	.word	0x00000082


	//----- nvinfo : EIATTR_KPARAM_INFO
	.align		4
.L_17:
        /*0008*/ 	.byte	0x04, 0x17
        /*000a*/ 	.short	(.L_19 - .L_18)
.L_18:
        /*000c*/ 	.word	0x00000000
        /*0010*/ 	.short	0x0006
        /*0012*/ 	.short	0x0024
        /*0014*/ 	.byte	0x00, 0xf0, 0x11, 0x00


	//----- nvinfo : EIATTR_KPARAM_INFO
	.align		4
.L_19:
        /*0018*/ 	.byte	0x04, 0x17
        /*001a*/ 	.short	(.L_21 - .L_20)
.L_20:
        /*001c*/ 	.word	0x00000000
        /*0020*/ 	.short	0x0005
        /*0022*/ 	.short	0x0020
        /*0024*/ 	.byte	0x00, 0xf0, 0x11, 0x00


	//----- nvinfo : EIATTR_KPARAM_INFO
	.align		4
.L_21:
        /*0028*/ 	.byte	0x04, 0x17
        /*002a*/ 	.short	(.L_23 - .L_22)
.L_22:
        /*002c*/ 	.word	0x00000000
        /*0030*/ 	.short	0x0004
        /*0032*/ 	.short	0x001c
        /*0034*/ 	.byte	0x00, 0xf0, 0x11, 0x00


	//----- nvinfo : EIATTR_KPARAM_INFO
	.align		4
.L_23:
        /*0038*/ 	.byte	0x04, 0x17
        /*003a*/ 	.short	(.L_25 - .L_24)
.L_24:
        /*003c*/ 	.word	0x00000000
        /*0040*/ 	.short	0x0003
        /*0042*/ 	.short	0x0018
        /*0044*/ 	.byte	0x00, 0xf0, 0x11, 0x00


	//----- nvinfo : EIATTR_KPARAM_INFO
	.align		4
.L_25:
        /*0048*/ 	.byte	0x04, 0x17
        /*004a*/ 	.short	(.L_27 - .L_26)
.L_26:
        /*004c*/ 	.word	0x00000000
        /*0050*/ 	.short	0x0002
        /*0052*/ 	.short	0x0010
        /*0054*/ 	.byte	0x00, 0xf0, 0x21, 0x00


	//----- nvinfo : EIATTR_KPARAM_INFO
	.align		4
.L_27:
        /*0058*/ 	.byte	0x04, 0x17
        /*005a*/ 	.short	(.L_29 - .L_28)
.L_28:
        /*005c*/ 	.word	0x00000000
        /*0060*/ 	.short	0x0001
        /*0062*/ 	.short	0x0008
        /*0064*/ 	.byte	0x00, 0xf0, 0x21, 0x00


	//----- nvinfo : EIATTR_KPARAM_INFO
	.align		4
.L_29:
        /*0068*/ 	.byte	0x04, 0x17
        /*006a*/ 	.short	(.L_31 - .L_30)
.L_30:
        /*006c*/ 	.word	0x00000000
        /*0070*/ 	.short	0x0000
        /*0072*/ 	.short	0x0000
        /*0074*/ 	.byte	0x00, 0xf0, 0x21, 0x00


	//----- nvinfo : EIATTR_SPARSE_MMA_MASK
	.align		4
.L_31:
        /*0078*/ 	.byte	0x03, 0x50
        /*007a*/ 	.short	0x0000


	//----- nvinfo : EIATTR_MAXREG_COUNT
	.align		4
        /*007c*/ 	.byte	0x03, 0x1b
        /*007e*/ 	.short	0x00ff


	//----- nvinfo : EIATTR_MERCURY_ISA_VERSION
	.align		4
        /*0080*/ 	.byte	0x03, 0x5f
        /*0082*/ 	.short	0x0101


	//----- nvinfo : EIATTR_EXIT_INSTR_OFFSETS
	.align		4
        /*0084*/ 	.byte	0x04, 0x1c
        /*0086*/ 	.short	(.L_33 - .L_32)


	//   ....[0]....
.L_32:
        /*0088*/ 	.word	0x00000490


	//   ....[1]....
        /*008c*/ 	.word	0x00000750


	//----- nvinfo : EIATTR_CRS_STACK_SIZE
	.align		4
.L_33:
        /*0090*/ 	.byte	0x04, 0x1e
        /*0092*/ 	.short	(.L_35 - .L_34)
.L_34:
        /*0094*/ 	.word	0x00000000


	//----- nvinfo : EIATTR_CBANK_PARAM_SIZE
	.align		4
.L_35:
        /*0098*/ 	.byte	0x03, 0x19
        /*009a*/ 	.short	0x0028


	//----- nvinfo : EIATTR_PARAM_CBANK
	.align		4
        /*009c*/ 	.byte	0x04, 0x0a
        /*009e*/ 	.short	(.L_37 - .L_36)
	.align		4
.L_36:
        /*00a0*/ 	.word	index@(.nv.constant0._ZN17fastertransformer22quantize_weight_kernelEPaPK6__halfPKfiiii)
        /*00a4*/ 	.short	0x0210
        /*00a6*/ 	.short	0x0028


	//----- nvinfo : EIATTR_SW_WAR
	.align		4
.L_37:
        /*00a8*/ 	.byte	0x04, 0x36
        /*00aa*/ 	.short	(.L_39 - .L_38)
.L_38:
        /*00ac*/ 	.word	0x00000008
.L_39:


//--------------------- .nv.info._ZN17fastertransformer22quantize_weight_kernelEPaPKfS2_iiii --------------------------
	.section	.nv.info._ZN17fastertransformer22quantize_weight_kernelEPaPKfS2_iiii,"",@"SHT_CUDA_INFO"
	.sectionflags	@""
	.align	4


	//----- nvinfo : EIATTR_CUDA_API_VERSION
	.align		4
        /*0000*/ 	.byte	0x04, 0x37
        /*0002*/ 	.short	(.L_41 - .L_40)
.L_40:
        /*0004*/ 	.word	0x00000082


	//----- nvinfo : EIATTR_KPARAM_INFO
	.align		4
.L_41:
        /*0008*/ 	.byte	0x04, 0x17
        /*000a*/ 	.short	(.L_43 - .L_42)
.L_42:
        /*000c*/ 	.word	0x00000000
        /*0010*/ 	.short	0x0006
        /*0012*/ 	.short	0x0024
        /*0014*/ 	.byte	0x00, 0xf0, 0x11, 0x00


	//----- nvinfo : EIATTR_KPARAM_INFO
	.align		4
.L_43:
        /*0018*/ 	.byte	0x04, 0x17
        /*001a*/ 	.short	(.L_45 - .L_44)
.L_44:
        /*001c*/ 	.word	0x00000000
        /*0020*/ 	.short	0x0005
        /*0022*/ 	.short	0x0020
        /*0024*/ 	.byte	0x00, 0xf0, 0x11, 0x00


	//----- nvinfo : EIATTR_KPARAM_INFO
	.align		4
.L_45:
        /*0028*/ 	.byte	0x04, 0x17
        /*002a*/ 	.short	(.L_47 - .L_46)
.L_46:
        /*002c*/ 	.word	0x00000000
        /*0030*/ 	.short	0x0004
        /*0032*/ 	.short	0x001c
        /*0034*/ 	.byte	0x00, 0xf0, 0x11, 0x00


	//----- nvinfo : EIATTR_KPARAM_INFO
	.align		4
.L_47:
        /*0038*/ 	.byte	0x04, 0x17
        /*003a*/ 	.short	(.L_49 - .L_48)
.L_48:
        /*003c*/ 	.word	0x00000000
        /*0040*/ 	.short	0x0003
        /*0042*/ 	.short	0x0018
        /*0044*/ 	.byte	0x00, 0xf0, 0x11, 0x00


	//----- nvinfo : EIATTR_KPARAM_INFO
	.align		4
.L_49:
        /*0048*/ 	.byte	0x04, 0x17
        /*004a*/ 	.short	(.L_51 - .L_50)
.L_50:
        /*004c*/ 	.word	0x00000000
        /*0050*/ 	.short	0x0002
        /*0052*/ 	.short	0x0010
        /*0054*/ 	.byte	0x00, 0xf0, 0x21, 0x00


	//----- nvinfo : EIATTR_KPARAM_INFO
	.align		4
.L_51:
        /*0058*/ 	.byte	0x04, 0x17
        /*005a*/ 	.short	(.L_53 - .L_52)
.L_52:
        /*005c*/ 	.word	0x00000000
        /*0060*/ 	.short	0x0001
        /*0062*/ 	.short	0x0008
        /*0064*/ 	.byte	0x00, 0xf0, 0x21, 0x00


	//----- nvinfo : EIATTR_KPARAM_INFO
	.align		4
.L_53:
        /*0068*/ 	.byte	0x04, 0x17
        /*006a*/ 	.short	(.L_55 - .L_54)
.L_54:
        /*006c*/ 	.word	0x00000000
        /*0070*/ 	.short	0x0000
        /*0072*/ 	.short	0x0000
        /*0074*/ 	.byte	0x00, 0xf0, 0x21, 0x00


	//----- nvinfo : EIATTR_SPARSE_MMA_MASK
	.align		4
.L_55:
        /*0078*/ 	.byte	0x03, 0x50
        /*007a*/ 	.short	0x0000


	//----- nvinfo : EIATTR_MAXREG_COUNT
	.align		4
        /*007c*/ 	.byte	0x03, 0x1b
        /*007e*/ 	.short	0x00ff


	//----- nvinfo : EIATTR_MERCURY_ISA_VERSION
	.align		4
        /*0080*/ 	.byte	0x03, 0x5f
        /*0082*/ 	.short	0x0101


	//----- nvinfo : EIATTR_EXIT_INSTR_OFFSETS
	.align		4
        /*0084*/ 	.byte	0x04, 0x1c
        /*0086*/ 	.short	(.L_57 - .L_56)


	//   ....[0]....
.L_56:
        /*0088*/ 	.word	0x00000490


	//   ....[1]....
        /*008c*/ 	.word	0x00000740


	//----- nvinfo : EIATTR_CRS_STACK_SIZE
	.align		4
.L_57:
        /*0090*/ 	.byte	0x04, 0x1e
        /*0092*/ 	.short	(.L_59 - .L_58)
.L_58:
        /*0094*/ 	.word	0x00000000


	//----- nvinfo : EIATTR_CBANK_PARAM_SIZE
	.align		4
.L_59:
        /*0098*/ 	.byte	0x03, 0x19
        /*009a*/ 	.short	0x0028


	//----- nvinfo : EIATTR_PARAM_CBANK
	.align		4
        /*009c*/ 	.byte	0x04, 0x0a
        /*009e*/ 	.short	(.L_61 - .L_60)
	.align		4
.L_60:
        /*00a0*/ 	.word	index@(.nv.constant0._ZN17fastertransformer22quantize_weight_kernelEPaPKfS2_iiii)
        /*00a4*/ 	.short	0x0210
        /*00a6*/ 	.short	0x0028


	//----- nvinfo : EIATTR_SW_WAR
	.align		4
.L_61:
        /*00a8*/ 	.byte	0x04, 0x36
        /*00aa*/ 	.short	(.L_63 - .L_62)
.L_62:
        /*00ac*/ 	.word	0x00000008
.L_63:


//--------------------- .nv.callgraph             --------------------------
	.section	.nv.callgraph,"",@"SHT_CUDA_CALLGRAPH"
	.align	4
	.sectionentsize	8
	.align		4
        /*0000*/ 	.word	0x00000000
	.align		4
        /*0004*/ 	.word	0xffffffff
	.align		4
        /*0008*/ 	.word	0x00000000
	.align		4
        /*000c*/ 	.word	0xfffffffe
	.align		4
        /*0010*/ 	.word	0x00000000
	.align		4
        /*0014*/ 	.word	0xfffffffd
	.align		4
        /*0018*/ 	.word	0x00000000
	.align		4
        /*001c*/ 	.word	0xfffffffc


//--------------------- .text._ZN17fastertransformer22quantize_weight_kernelEPaPK6__halfPKfiiii --------------------------
	.section	.text._ZN17fastertransformer22quantize_weight_kernelEPaPK6__halfPKfiiii,"ax",@progbits
	.align	128
        .global         _ZN17fastertransformer22quantize_weight_kernelEPaPK6__halfPKfiiii
        .type           _ZN17fastertransformer22quantize_weight_kernelEPaPK6__halfPKfiiii,@function
        .size           _ZN17fastertransformer22quantize_weight_kernelEPaPK6__halfPKfiiii,(.L_x_22 - _ZN17fastertransformer22quantize_weight_kernelEPaPK6__halfPKfiiii)
        .other          _ZN17fastertransformer22quantize_weight_kernelEPaPK6__halfPKfiiii,@"STO_CUDA_ENTRY STV_DEFAULT"
_ZN17fastertransformer22quantize_weight_kernelEPaPK6__halfPKfiiii:
.text._ZN17fastertransformer22quantize_weight_kernelEPaPK6__halfPKfiiii:
[----:B------:R-:W-:Y:S08]  /*0000*/  LDC R1, c[0x0][0x28] ;  /* 0x00000a00ff017b82 */ /* 0x000ff00000000800 */
[----:B------:R-:W0:Y:S01]  /*0010*/  LDC R3, c[0x0][0x228] ;  /* 0x00008a00ff037b82 */ /* 0x000e220000000800 */
[----:B------:R-:W1:Y:S01]  /*0020*/  S2R R2, SR_CTAID.X ;  /* 0x0000000000027919 */ /* 0x000e620000002500 */
[----:B------:R-:W-:Y:S01]  /*0030*/  ULDC UR4, c[0x0][0x0] ;  /* 0x0000000000047ab9 */ /* 0x000fe20000000800 */
[----:B------:R-:W1:Y:S01]  /*0040*/  S2R R7, SR_TID.X ;  /* 0x0000000000077919 */ /* 0x000e620000002100 */
[----:B0-----:R-:W-:-:S04]  /*0050*/  IABS R9, R3 ;  /* 0x0000000300097213 */ /* 0x001fc80000000000 */
[----:B------:R-:W0:Y:S01]  /*0060*/  I2F.RP R0, R9 ;  /* 0x0000000900007306 */ /* 0x000e220000209400 */
[----:B-1----:R-:W-:-:S07]  /*0070*/  IMAD R2, R2, UR4, R7 ;  /* 0x0000000402027c24 */ /* 0x002fce000f8e0207 */
[----:B0-----:R-:W0:Y:S02]  /*0080*/  MUFU.RCP R0, R0 ;  /* 0x0000000000007308 */ /* 0x001e240000001000 */
[----:B0-----:R-:W-:Y:S01]  /*0090*/  VIADD R4, R0, 0xffffffe ;  /* 0x0ffffffe00047836 */ /* 0x001fe20000000000 */
[----:B------:R-:W-:-:S05]  /*00a0*/  IABS R0, R2 ;  /* 0x0000000200007213 */ /* 0x000fca0000000000 */
[----:B------:R0:W1:Y:S02]  /*00b0*/  F2I.FTZ.U32.TRUNC.NTZ R5, R4 ;  /* 0x0000000400057305 */ /* 0x000064000021f000 */
[----:B0-----:R-:W-:Y:S02]  /*00c0*/  IMAD.MOV.U32 R4, RZ, RZ, RZ ;  /* 0x000000ffff047224 */ /* 0x001fe400078e00ff */
[----:B-1----:R-:W-:-:S04]  /*00d0*/  IMAD.MOV R6, RZ, RZ, -R5 ;  /* 0x000000ffff067224 */ /* 0x002fc800078e0a05 */
[----:B------:R-:W-:Y:S02]  /*00e0*/  IMAD R7, R6, R9, RZ ;  /* 0x0000000906077224 */ /* 0x000fe400078e02ff */
[----:B------:R-:W0:Y:S02]  /*00f0*/  LDC R6, c[0x0][0x230] ;  /* 0x00008c00ff067b82 */ /* 0x000e240000000800 */
[----:B------:R-:W-:-:S06]  /*0100*/  IMAD.HI.U32 R5, R5, R7, R4 ;  /* 0x0000000705057227 */ /* 0x000fcc00078e0004 */
[----:B------:R-:W-:-:S04]  /*0110*/  IMAD.HI.U32 R5, R5, R0, RZ ;  /* 0x0000000005057227 */ /* 0x000fc800078e00ff */
[----:B------:R-:W-:-:S04]  /*0120*/  IMAD.MOV R4, RZ, RZ, -R5 ;  /* 0x000000ffff047224 */ /* 0x000fc800078e0a05 */
[----:B------:R-:W-:-:S05]  /*0130*/  IMAD R0, R9, R4, R0 ;  /* 0x0000000409007224 */ /* 0x000fca00078e0200 */
[----:B------:R-:W-:-:S13]  /*0140*/  ISETP.GT.U32.AND P1, PT, R9, R0, PT ;  /* 0x000000000900720c */ /* 0x000fda0003f24070 */
[----:B------:R-:W-:Y:S02]  /*0150*/  @!P1 IMAD.IADD R0, R0, 0x1, -R9 ;  /* 0x0000000100009824 */ /* 0x000fe400078e0a09 */
[----:B------:R-:W-:Y:S01]  /*0160*/  @!P1 VIADD R5, R5, 0x1 ;  /* 0x0000000105059836 */ /* 0x000fe20000000000 */
[----:B------:R-:W-:Y:S02]  /*0170*/  ISETP.NE.AND P1, PT, R3, RZ, PT ;  /* 0x000000ff0300720c */ /* 0x000fe40003f25270 */
[----:B------:R-:W-:Y:S02]  /*0180*/  ISETP.GE.U32.AND P0, PT, R0, R9, PT ;  /* 0x000000090000720c */ /* 0x000fe40003f06070 */
[----:B------:R-:W-:-:S04]  /*0190*/  LOP3.LUT R0, R2, R3, RZ, 0x3c, !PT ;  /* 0x0000000302007212 */ /* 0x000fc800078e3cff */
[----:B------:R-:W-:-:S07]  /*01a0*/  ISETP.GE.AND P2, PT, R0, RZ, PT ;  /* 0x000000ff0000720c */ /* 0x000fce0003f46270 */
[----:B------:R-:W-:Y:S01]  /*01b0*/  @P0 VIADD R5, R5, 0x1 ;  /* 0x0000000105050836 */ /* 0x000fe20000000000 */
[----:B0-----:R-:W-:-:S03]  /*01c0*/  ISETP.NE.AND P0, PT, R6, RZ, PT ;  /* 0x000000ff0600720c */ /* 0x001fc60003f05270 */
[----:B------:R-:W-:-:S04]  /*01d0*/  IMAD.MOV.U32 R9, RZ, RZ, R5 ;  /* 0x000000ffff097224 */ /* 0x000fc800078e0005 */
[----:B------:R-:W-:Y:S01]  /*01e0*/  @!P2 IMAD.MOV R9, RZ, RZ, -R9 ;  /* 0x000000ffff09a224 */ /* 0x000fe200078e0a09 */
[----:B------:R-:W-:-:S05]  /*01f0*/  @!P1 LOP3.LUT R9, RZ, R3, RZ, 0x33, !PT ;  /* 0x00000003ff099212 */ /* 0x000fca00078e33ff */
[----:B------:R-:W-:-:S04]  /*0200*/  IMAD.MOV R4, RZ, RZ, -R9 ;  /* 0x000000ffff047224 */ /* 0x000fc800078e0a09 */
[----:B------:R-:W-:Y:S01]  /*0210*/  IMAD R4, R3, R4, R2 ;  /* 0x0000000403047224 */ /* 0x000fe200078e0202 */
[----:B------:R-:W-:Y:S06]  /*0220*/  @!P0 BRA `(.L_x_0) ;  /* 0x0000000000848947 */ /* 0x000fec0003800000 */
[----:B------:R-:W-:-:S13]  /*0230*/  ISETP.NE.AND P0, PT, R6, 0x1, PT ;  /* 0x000000010600780c */ /* 0x000fda0003f05270 */
[----:B------:R-:W-:Y:S05]  /*0240*/  @!P0 BRA `(.L_x_1) ;  /* 0x0000000000448947 */ /* 0x000fea0003800000 */
[----:B------:R-:W-:-:S13]  /*0250*/  ISETP.NE.AND P0, PT, R6, 0x2, PT ;  /* 0x000000020600780c */ /* 0x000fda0003f05270 */
[----:B------:R-:W-:Y:S05]  /*0260*/  @P0 BRA `(.L_x_2) ;  /* 0x00000000007c0947 */ /* 0x000fea0003800000 */
[C---:B------:R-:W-:Y:S02]  /*0270*/  LOP3.LUT R5, R9.reuse, 0x1f, RZ, 0xc0, !PT ;  /* 0x0000001f09057812 */ /* 0x040fe400078ec0ff */
[C---:B------:R-:W-:Y:S02]  /*0280*/  LOP3.LUT R7, R4.reuse, 0x6, RZ, 0xc0, !PT ;  /* 0x0000000604077812 */ /* 0x040fe400078ec0ff */
[----:B------:R-:W-:Y:S02]  /*0290*/  LOP3.LUT R8, R9, 0x4, RZ, 0xc0, !PT ;  /* 0x0000000409087812 */ /* 0x000fe400078ec0ff */
[----:B------:R-:W-:Y:S02]  /*02a0*/  SHF.R.U32.HI R0, RZ, 0x5, R9 ;  /* 0x00000005ff007819 */ /* 0x000fe40000011609 */
[----:B------:R-:W-:Y:S01]  /*02b0*/  SHF.R.U32.HI R6, RZ, 0x3, R5 ;  /* 0x00000003ff067819 */ /* 0x000fe20000011605 */
[----:B------:R-:W-:Y:S01]  /*02c0*/  IMAD.SHL.U32 R5, R4, 0x4, RZ ;  /* 0x0000000404057824 */ /* 0x000fe200078e00ff */
[----:B------:R-:W-:-:S03]  /*02d0*/  LEA.HI R7, R7, R8, RZ, 0x1f ;  /* 0x0000000807077211 */ /* 0x000fc600078ff8ff */
[----:B------:R-:W-:Y:S01]  /*02e0*/  IMAD R0, R0, R3, R6 ;  /* 0x0000000300007224 */ /* 0x000fe200078e0206 */
[----:B------:R-:W-:Y:S01]  /*02f0*/  LOP3.LUT R6, R4, 0x7fffff8, RZ, 0xc0, !PT ;  /* 0x07fffff804067812 */ /* 0x000fe200078ec0ff */
[----:B------:R-:W-:Y:S01]  /*0300*/  IMAD.SHL.U32 R8, R7, 0x4, RZ ;  /* 0x0000000407087824 */ /* 0x000fe200078e00ff */
[----:B------:R-:W-:-:S04]  /*0310*/  LOP3.LUT R5, R5, 0x4, RZ, 0xc0, !PT ;  /* 0x0000000405057812 */ /* 0x000fc800078ec0ff */
[----:B------:R-:W-:Y:S02]  /*0320*/  IADD3 R0, R5, R0, R6 ;  /* 0x0000000005007210 */ /* 0x000fe40007ffe006 */
[----:B------:R-:W-:-:S05]  /*0330*/  LOP3.LUT R5, R8, 0xfffffffc, R9, 0xe2, !PT ;  /* 0xfffffffc08057812 */ /* 0x000fca00078ee209 */
[----:B------:R-:W-:Y:S01]  /*0340*/  IMAD R0, R0, 0x20, R5 ;  /* 0x0000002000007824 */ /* 0x000fe200078e0205 */
[----:B------:R-:W-:Y:S06]  /*0350*/  BRA `(.L_x_2) ;  /* 0x0000000000407947 */ /* 0x000fec0003800000 */
.L_x_1:
[C---:B------:R-:W-:Y:S01]  /*0360*/  IMAD.SHL.U32 R5, R4.reuse, 0x2, RZ ;  /* 0x0000000204057824 */ /* 0x040fe200078e00ff */
[----:B------:R-:W-:Y:S02]  /*0370*/  SHF.R.U32.HI R0, RZ, 0x5, R4 ;  /* 0x00000005ff007819 */ /* 0x000fe40000011604 */
[----:B------:R-:W-:Y:S02]  /*0380*/  SHF.R.U32.HI R7, RZ, 0x5, R9 ;  /* 0x00000005ff077819 */ /* 0x000fe40000011609 */
[----:B------:R-:W-:Y:S01]  /*0390*/  LOP3.LUT R8, R4, 0x1, RZ, 0xc0, !PT ;  /* 0x0000000104087812 */ /* 0x000fe200078ec0ff */
[----:B------:R-:W-:Y:S01]  /*03a0*/  IMAD.SHL.U32 R0, R0, 0x400, RZ ;  /* 0x0000040000007824 */ /* 0x000fe200078e00ff */
[----:B------:R-:W-:Y:S02]  /*03b0*/  LOP3.LUT R6, R4, 0x1f, RZ, 0xc0, !PT ;  /* 0x0000001f04067812 */ /* 0x000fe400078ec0ff */
[----:B------:R-:W-:Y:S01]  /*03c0*/  LOP3.LUT R5, R5, 0xc, RZ, 0xc0, !PT ;  /* 0x0000000c05057812 */ /* 0x000fe200078ec0ff */
[----:B------:R-:W-:Y:S01]  /*03d0*/  IMAD R8, R7, R3, R8 ;  /* 0x0000000307087224 */ /* 0x000fe200078e0208 */
[----:B------:R-:W-:-:S02]  /*03e0*/  LOP3.LUT R9, R9, 0x1f, RZ, 0xc0, !PT ;  /* 0x0000001f09097812 */ /* 0x000fc400078ec0ff */
[----:B------:R-:W-:Y:S02]  /*03f0*/  LEA.HI R5, R6, R5, RZ, 0x1d ;  /* 0x0000000506057211 */ /* 0x000fe400078fe8ff */
[----:B------:R-:W-:-:S03]  /*0400*/  LOP3.LUT R0, R0, 0xfffffc00, R9, 0xe2, !PT ;  /* 0xfffffc0000007812 */ /* 0x000fc600078ee209 */
[----:B------:R-:W-:-:S04]  /*0410*/  IMAD R5, R5, 0x2, R8 ;  /* 0x0000000205057824 */ /* 0x000fc800078e0208 */
[----:B------:R-:W-:Y:S01]  /*0420*/  IMAD R0, R5, 0x20, R0 ;  /* 0x0000002005007824 */ /* 0x000fe200078e0200 */
[----:B------:R-:W-:Y:S06]  /*0430*/  BRA `(.L_x_2) ;  /* 0x0000000000087947 */ /* 0x000fec0003800000 */
.L_x_0:
[----:B------:R-:W-:Y:S02]  /*0440*/  ULDC UR4, c[0x0][0x22c] ;  /* 0x00008b0000047ab9 */ /* 0x000fe40000000800 */
[----:B------:R-:W-:-:S07]  /*0450*/  IMAD R0, R4, UR4, R9 ;  /* 0x0000000404007c24 */ /* 0x000fce000f8e0209 */
.L_x_2:
[----:B------:R-:W-:Y:S02]  /*0460*/  ULDC UR4, c[0x0][0x22c] ;  /* 0x00008b0000047ab9 */ /* 0x000fe40000000800 */
[----:B------:R-:W-:-:S05]  /*0470*/  IMAD R3, R3, UR4, RZ ;  /* 0x0000000403037c24 */ /* 0x000fca000f8e02ff */
[----:B------:R-:W-:-:S13]  /*0480*/  ISETP.GE.AND P0, PT, R2, R3, PT ;  /* 0x000000030200720c */ /* 0x000fda0003f06270 */
[----:B------:R-:W-:Y:S05]  /*0490*/  @P0 EXIT ;  /* 0x000000000000094d */ /* 0x000fea0003800000 */
[----:B------:R-:W0:Y:S01]  /*04a0*/  LDC.64 R6, c[0x0][0x220] ;  /* 0x00008800ff067b82 */ /* 0x000e220000000a00 */
[----:B------:R-:W-:Y:S02]  /*04b0*/  ULDC UR4, c[0x0][0x234] ;  /* 0x00008d0000047ab9 */ /* 0x000fe40000000800 */
[----:B------:R-:W-:Y:S01]  /*04c0*/  IMAD R3, R4, UR4, RZ ;  /* 0x0000000404037c24 */ /* 0x000fe2000f8e02ff */
[----:B------:R-:W-:-:S04]  /*04d0*/  ULDC.64 UR4, c[0x0][0x208] ;  /* 0x0000820000047ab9 */ /* 0x000fc80000000a00 */
[----:B------:R-:W1:Y:S01]  /*04e0*/  LDC.64 R4, c[0x0][0x218] ;  /* 0x00008600ff047b82 */ /* 0x000e620000000a00 */
[----:B0-----:R-:W-:-:S06]  /*04f0*/  IMAD.WIDE R6, R3, 0x4, R6 ;  /* 0x0000000403067825 */ /* 0x001fcc00078e0206 */
[----:B------:R-:W2:Y:S01]  /*0500*/  LDG.E R6, desc[UR4][R6.64] ;  /* 0x0000000406067981 */ /* 0x000ea2000c1e1900 */
[----:B-1----:R-:W-:-:S06]  /*0510*/  IMAD.WIDE R2, R2, 0x2, R4 ;  /* 0x0000000202027825 */ /* 0x002fcc00078e0204 */
[----:B------:R-:W3:Y:S01]  /*0520*/  LDG.E.U16 R2, desc[UR4][R2.64] ;  /* 0x0000000402027981 */ /* 0x000ee2000c1e1500 */
[----:B------:R-:W-:Y:S01]  /*0530*/  IMAD.MOV.U32 R8, RZ, RZ, 0x1 ;  /* 0x00000001ff087424 */ /* 0x000fe200078e00ff */
[----:B------:R-:W-:Y:S01]  /*0540*/  BSSY B0, `(.L_x_3) ;  /* 0x0000016000007945 */ /* 0x000fe20003800000 */
[----:B--2---:R-:W-:-:S06]  /*0550*/  FMUL.FTZ R4, R6, 1 ;  /* 0x3f80000006047820 */ /* 0x004fcc0000410000 */
[----:B------:R-:W0:Y:S01]  /*0560*/  F2F.F64.F32 R4, R4 ;  /* 0x0000000400047310 */ /* 0x000e220000201800 */
[----:B---3--:R-:W-:-:S05]  /*0570*/  HADD2.F32 R12, -RZ, R2.H0_H0 ;  /* 0x20000002ff0c7230 */ /* 0x008fca0000004100 */
[----:B------:R-:W-:-:S04]  /*0580*/  FMUL.FTZ R12, R12, 1 ;  /* 0x3f8000000c0c7820 */ /* 0x000fc80000410000 */
[----:B------:R-:W1:Y:S08]  /*0590*/  F2F.F64.F32 R6, R12 ;  /* 0x0000000c00067310 */ /* 0x000e700000201800 */
[----:B0-----:R-:W0:Y:S01]  /*05a0*/  MUFU.RCP64H R9, R5 ;  /* 0x0000000500097308 */ /* 0x001e220000001800 */
[----:B-1----:R-:W-:Y:S02]  /*05b0*/  DMUL R6, R6, 127 ;  /* 0x405fc00006067828 */ /* 0x002fe40000000000 */
[----:B0-----:R-:W-:-:S08]  /*05c0*/  DFMA R10, -R4, R8, 1 ;  /* 0x3ff00000040a742b */ /* 0x001fd00000000108 */
[----:B------:R-:W-:Y:S01]  /*05d0*/  FSETP.GEU.AND P1, PT, |R7|, 6.5827683646048100446e-37, PT ;  /* 0x036000000700780b */ /* 0x000fe20003f2e200 */
[----:B------:R-:W-:-:S08]  /*05e0*/  DFMA R10, R10, R10, R10 ;  /* 0x0000000a0a0a722b */ /* 0x000fd0000000000a */
[----:B------:R-:W-:-:S08]  /*05f0*/  DFMA R10, R8, R10, R8 ;  /* 0x0000000a080a722b */ /* 0x000fd00000000008 */
[----:B------:R-:W-:-:S08]  /*0600*/  DFMA R2, -R4, R10, 1 ;  /* 0x3ff000000402742b */ /* 0x000fd0000000010a */
[----:B------:R-:W-:-:S08]  /*0610*/  DFMA R2, R10, R2, R10 ;  /* 0x000000020a02722b */ /* 0x000fd0000000000a */
[----:B------:R-:W-:-:S08]  /*0620*/  DMUL R8, R6, R2 ;  /* 0x0000000206087228 */ /* 0x000fd00000000000 */
[----:B------:R-:W-:-:S08]  /*0630*/  DFMA R10, -R4, R8, R6 ;  /* 0x00000008040a722b */ /* 0x000fd00000000106 */
[----:B------:R-:W-:-:S10]  /*0640*/  DFMA R2, R2, R10, R8 ;  /* 0x0000000a0202722b */ /* 0x000fd40000000008 */
[----:B------:R-:W-:-:S05]  /*0650*/  FFMA R8, RZ, R5, R3 ;  /* 0x00000005ff087223 */ /* 0x000fca0000000003 */
[----:B------:R-:W-:-:S13]  /*0660*/  FSETP.GT.AND P0, PT, |R8|, 1.469367938527859385e-39, PT ;  /* 0x001000000800780b */ /* 0x000fda0003f04200 */
[----:B------:R-:W-:Y:S05]  /*0670*/  @P0 BRA P1, `(.L_x_4) ;  /* 0x0000000000080947 */ /* 0x000fea0000800000 */
[----:B------:R-:W-:-:S07]  /*0680*/  MOV R10, 0x6a0 ;  /* 0x000006a0000a7802 */ /* 0x000fce0000000f00 */
[----:B------:R-:W-:Y:S05]  /*0690*/  CALL.REL.NOINC `($__internal_0_$__cuda_sm20_div_rn_f64_full) ;  /* 0x0000000000307944 */ /* 0x000fea0003c00000 */
.L_x_4:
[----:B------:R-:W-:Y:S05]  /*06a0*/  BSYNC B0 ;  /* 0x0000000000007941 */ /* 0x000fea0003800000 */
.L_x_3:
[----:B------:R-:W-:Y:S01]  /*06b0*/  UMOV UR6, 0xf0000000 ;  /* 0xf000000000067882 */ /* 0x000fe20000000000 */
[----:B------:R-:W-:Y:S01]  /*06c0*/  UMOV UR7, 0x380fffff ;  /* 0x380fffff00077882 */ /* 0x000fe20000000000 */
[----:B------:R-:W0:Y:S01]  /*06d0*/  F2F.F32.F64 R6, R2 ;  /* 0x0000000200067310 */ /* 0x000e220000301000 */
[----:B------:R-:W-:Y:S01]  /*06e0*/  DSETP.GEU.AND P0, PT, |R2|, UR6, PT ;  /* 0x0000000602007e2a */ /* 0x000fe2000bf0e200 */
[----:B------:R-:W-:-:S13]  /*06f0*/  ULDC.64 UR6, c[0x0][0x210] ;  /* 0x0000840000067ab9 */ /* 0x000fda0000000a00 */
[----:B0-----:R-:W-:Y:S01]  /*0700*/  @!P0 FMUL R6, R6, 1.175494350822287508e-38 ;  /* 0x0080000006068820 */ /* 0x001fe20000400000 */
[----:B------:R-:W-:-:S03]  /*0710*/  IADD3 R4, P0, R0, UR6, RZ ;  /* 0x0000000600047c10 */ /* 0x000fc6000ff1e0ff */
[----:B------:R-:W0:Y:S01]  /*0720*/  F2I.S8.NTZ R7, R6 ;  /* 0x0000000600077305 */ /* 0x000e220000202100 */
[----:B------:R-:W-:-:S05]  /*0730*/  LEA.HI.X.SX32 R5, R0, UR7, 0x1, P0 ;  /* 0x0000000700057c11 */ /* 0x000fca00080f0eff */
[----:B0-----:R-:W-:Y:S01]  /*0740*/  STG.E.U8 desc[UR4][R4.64], R7 ;  /* 0x0000000704007986 */ /* 0x001fe2000c101104 */
[----:B------:R-:W-:Y:S05]  /*0750*/  EXIT ;  /* 0x000000000000794d */ /* 0x000fea0003800000 */
        .weak           $__internal_0_$__cuda_sm20_div_rn_f64_full
        .type           $__internal_0_$__cuda_sm20_div_rn_f64_full,@function
        .size           $__internal_0_$__cuda_sm20_div_rn_f64_full,(.L_x_22 - $__internal_0_$__cuda_sm20_div_rn_f64_full)
$__internal_0_$__cuda_sm20_div_rn_f64_full:
[C---:B------:R-:W-:Y:S01]  /*0760*/  FSETP.GEU.AND P0, PT, |R5|.reuse, 1.469367938527859385e-39, PT ;  /* 0x001000000500780b */ /* 0x040fe20003f0e200 */
[----:B------:R-:W-:Y:S01]  /*0770*/  IMAD.MOV.U32 R16, RZ, RZ, 0x1 ;  /* 0x00000001ff107424 */ /* 0x000fe200078e00ff */
[----:B------:R-:W-:Y:S01]  /*0780*/  LOP3.LUT R2, R5, 0x800fffff, RZ, 0xc0, !PT ;  /* 0x800fffff05027812 */ /* 0x000fe200078ec0ff */
[----:B------:R-:W-:Y:S01]  /*0790*/  BSSY B1, `(.L_x_5) ;  /* 0x0000055000017945 */ /* 0x000fe20003800000 */
[C---:B------:R-:W-:Y:S02]  /*07a0*/  FSETP.GEU.AND P2, PT, |R7|.reuse, 1.469367938527859385e-39, PT ;  /* 0x001000000700780b */ /* 0x040fe40003f4e200 */
[----:B------:R-:W-:Y:S01]  /*07b0*/  LOP3.LUT R3, R2, 0x3ff00000, RZ, 0xfc, !PT ;  /* 0x3ff0000002037812 */ /* 0x000fe200078efcff */
[----:B------:R-:W-:Y:S01]  /*07c0*/  IMAD.MOV.U32 R2, RZ, RZ, R4 ;  /* 0x000000ffff027224 */ /* 0x000fe200078e0004 */
[----:B------:R-:W-:Y:S02]  /*07d0*/  LOP3.LUT R11, R7, 0x7ff00000, RZ, 0xc0, !PT ;  /* 0x7ff00000070b7812 */ /* 0x000fe400078ec0ff */
[----:B------:R-:W-:-:S03]  /*07e0*/  LOP3.LUT R14, R5, 0x7ff00000, RZ, 0xc0, !PT ;  /* 0x7ff00000050e7812 */ /* 0x000fc600078ec0ff */
[----:B------:R-:W-:Y:S01]  /*07f0*/  @!P0 DMUL R2, R4, 8.98846567431157953865e+307 ;  /* 0x7fe0000004028828 */ /* 0x000fe20000000000 */
[----:B------:R-:W-:-:S03]  /*0800*/  ISETP.GE.U32.AND P1, PT, R11, R14, PT ;  /* 0x0000000e0b00720c */ /* 0x000fc60003f26070 */
[----:B------:R-:W-:Y:S01]  /*0810*/  @!P2 LOP3.LUT R12, R5, 0x7ff00000, RZ, 0xc0, !PT ;  /* 0x7ff00000050ca812 */ /* 0x000fe200078ec0ff */
[----:B------:R-:W-:Y:S01]  /*0820*/  @!P2 IMAD.MOV.U32 R18, RZ, RZ, RZ ;  /* 0x000000ffff12a224 */ /* 0x000fe200078e00ff */
[----:B------:R-:W0:Y:S02]  /*0830*/  MUFU.RCP64H R17, R3 ;  /* 0x0000000300117308 */ /* 0x000e240000001800 */
[----:B------:R-:W-:Y:S01]  /*0840*/  @!P2 ISETP.GE.U32.AND P3, PT, R11, R12, PT ;  /* 0x0000000c0b00a20c */ /* 0x000fe20003f66070 */
[----:B------:R-:W-:-:S05]  /*0850*/  IMAD.MOV.U32 R12, RZ, RZ, 0x1ca00000 ;  /* 0x1ca00000ff0c7424 */ /* 0x000fca00078e00ff */
[----:B------:R-:W-:-:S04]  /*0860*/  @!P2 SEL R13, R12, 0x63400000, !P3 ;  /* 0x634000000c0da807 */ /* 0x000fc80005800000 */
[----:B------:R-:W-:-:S04]  /*0870*/  @!P2 LOP3.LUT R13, R13, 0x80000000, R7, 0xf8, !PT ;  /* 0x800000000d0da812 */ /* 0x000fc800078ef807 */
[----:B------:R-:W-:Y:S01]  /*0880*/  @!P2 LOP3.LUT R19, R13, 0x100000, RZ, 0xfc, !PT ;  /* 0x001000000d13a812 */ /* 0x000fe200078efcff */
[----:B0-----:R-:W-:-:S08]  /*0890*/  DFMA R8, R16, -R2, 1 ;  /* 0x3ff000001008742b */ /* 0x001fd00000000802 */
[----:B------:R-:W-:-:S08]  /*08a0*/  DFMA R8, R8, R8, R8 ;  /* 0x000000080808722b */ /* 0x000fd00000000008 */
[----:B------:R-:W-:Y:S01]  /*08b0*/  DFMA R16, R16, R8, R16 ;  /* 0x000000081010722b */ /* 0x000fe20000000010 */
[----:B------:R-:W-:Y:S01]  /*08c0*/  SEL R9, R12, 0x63400000, !P1 ;  /* 0x634000000c097807 */ /* 0x000fe20004800000 */
[----:B------:R-:W-:-:S03]  /*08d0*/  IMAD.MOV.U32 R8, RZ, RZ, R6 ;  /* 0x000000ffff087224 */ /* 0x000fc600078e0006 */
[----:B------:R-:W-:-:S03]  /*08e0*/  LOP3.LUT R9, R9, 0x800fffff, R7, 0xf8, !PT ;  /* 0x800fffff09097812 */ /* 0x000fc600078ef807 */
[----:B------:R-:W-:-:S03]  /*08f0*/  DFMA R20, R16, -R2, 1 ;  /* 0x3ff000001014742b */ /* 0x000fc60000000802 */
[----:B------:R-:W-:-:S05]  /*0900*/  @!P2 DFMA R8, R8, 2, -R18 ;  /* 0x400000000808a82b */ /* 0x000fca0000000812 */
[----:B------:R-:W-:Y:S01]  /*0910*/  DFMA R16, R16, R20, R16 ;  /* 0x000000141010722b */ /* 0x000fe20000000010 */
[----:B------:R-:W-:Y:S02]  /*0920*/  IMAD.MOV.U32 R21, RZ, RZ, R11 ;  /* 0x000000ffff157224 */ /* 0x000fe400078e000b */
[----:B------:R-:W-:Y:S01]  /*0930*/  IMAD.MOV.U32 R20, RZ, RZ, R14 ;  /* 0x000000ffff147224 */ /* 0x000fe200078e000e */
[----:B------:R-:W-:Y:S02]  /*0940*/  @!P0 LOP3.LUT R20, R3, 0x7ff00000, RZ, 0xc0, !PT ;  /* 0x7ff0000003148812 */ /* 0x000fe400078ec0ff */
[----:B------:R-:W-:Y:S02]  /*0950*/  @!P2 LOP3.LUT R21, R9, 0x7ff00000, RZ, 0xc0, !PT ;  /* 0x7ff000000915a812 */ /* 0x000fe400078ec0ff */
[----:B------:R-:W-:Y:S01]  /*0960*/  DMUL R18, R16, R8 ;  /* 0x0000000810127228 */ /* 0x000fe20000000000 */
[----:B------:R-:W-:Y:S02]  /*0970*/  VIADD R22, R20, 0xffffffff ;  /* 0xffffffff14167836 */ /* 0x000fe40000000000 */
[----:B------:R-:W-:-:S05]  /*0980*/  VIADD R13, R21, 0xffffffff ;  /* 0xffffffff150d7836 */ /* 0x000fca0000000000 */
[----:B------:R-:W-:Y:S01]  /*0990*/  DFMA R14, R18, -R2, R8 ;  /* 0x80000002120e722b */ /* 0x000fe20000000008 */
[----:B------:R-:W-:-:S04]  /*09a0*/  ISETP.GT.U32.AND P0, PT, R13, 0x7feffffe, PT ;  /* 0x7feffffe0d00780c */ /* 0x000fc80003f04070 */
[----:B------:R-:W-:-:S03]  /*09b0*/  ISETP.GT.U32.OR P0, PT, R22, 0x7feffffe, P0 ;  /* 0x7feffffe1600780c */ /* 0x000fc60000704470 */
[----:B------:R-:W-:-:S10]  /*09c0*/  DFMA R14, R16, R14, R18 ;  /* 0x0000000e100e722b */ /* 0x000fd40000000012 */
[----:B------:R-:W-:Y:S05]  /*09d0*/  @P0 BRA `(.L_x_6) ;  /* 0x00000000006c0947 */ /* 0x000fea0003800000 */
[----:B------:R-:W-:-:S04]  /*09e0*/  LOP3.LUT R16, R5, 0x7ff00000, RZ, 0xc0, !PT ;  /* 0x7ff0000005107812 */ /* 0x000fc800078ec0ff */
[CC--:B------:R-:W-:Y:S02]  /*09f0*/  VIADDMNMX R6, R11.reuse, -R16.reuse, 0xb9600000, !PT ;  /* 0xb96000000b067446 */ /* 0x0c0fe40007800910 */
[----:B------:R-:W-:Y:S02]  /*0a00*/  ISETP.GE.U32.AND P0, PT, R11, R16, PT ;  /* 0x000000100b00720c */ /* 0x000fe40003f06070 */
[----:B------:R-:W-:Y:S02]  /*0a10*/  VIMNMX R6, R6, 0x46a00000, PT ;  /* 0x46a0000006067848 */ /* 0x000fe40003fe0100 */
[----:B------:R-:W-:-:S05]  /*0a20*/  SEL R11, R12, 0x63400000, !P0 ;  /* 0x634000000c0b7807 */ /* 0x000fca0004000000 */
[----:B------:R-:W-:Y:S02]  /*0a30*/  IMAD.IADD R11, R6, 0x1, -R11 ;  /* 0x00000001060b7824 */ /* 0x000fe400078e0a0b */
[----:B------:R-:W-:Y:S02]  /*0a40*/  IMAD.MOV.U32 R6, RZ, RZ, RZ ;  /* 0x000000ffff067224 */ /* 0x000fe400078e00ff */
[----:B------:R-:W-:-:S06]  /*0a50*/  VIADD R7, R11, 0x7fe00000 ;  /* 0x7fe000000b077836 */ /* 0x000fcc0000000000 */
[----:B------:R-:W-:-:S10]  /*0a60*/  DMUL R12, R14, R6 ;  /* 0x000000060e0c7228 */ /* 0x000fd40000000000 */
[----:B------:R-:W-:-:S13]  /*0a70*/  FSETP.GTU.AND P0, PT, |R13|, 1.469367938527859385e-39, PT ;  /* 0x001000000d00780b */ /* 0x000fda0003f0c200 */
[----:B------:R-:W-:Y:S05]  /*0a80*/  @P0 BRA `(.L_x_7) ;  /* 0x0000000000940947 */ /* 0x000fea0003800000 */
[----:B------:R-:W-:Y:S01]  /*0a90*/  DFMA R2, R14, -R2, R8 ;  /* 0x800000020e02722b */ /* 0x000fe20000000008 */
[----:B------:R-:W-:-:S09]  /*0aa0*/  IMAD.MOV.U32 R6, RZ, RZ, RZ ;  /* 0x000000ffff067224 */ /* 0x000fd200078e00ff */
[C---:B------:R-:W-:Y:S02]  /*0ab0*/  FSETP.NEU.AND P0, PT, R3.reuse, RZ, PT ;  /* 0x000000ff0300720b */ /* 0x040fe40003f0d000 */
[----:B------:R-:W-:-:S04]  /*0ac0*/  LOP3.LUT R5, R3, 0x80000000, R5, 0x48, !PT ;  /* 0x8000000003057812 */ /* 0x000fc800078e4805 */
[----:B------:R-:W-:-:S07]  /*0ad0*/  LOP3.LUT R7, R5, R7, RZ, 0xfc, !PT ;  /* 0x0000000705077212 */ /* 0x000fce00078efcff */
[----:B------:R-:W-:Y:S05]  /*0ae0*/  @!P0 BRA `(.L_x_7) ;  /* 0x00000000007c8947 */ /* 0x000fea0003800000 */
[----:B------:R-:W-:Y:S01]  /*0af0*/  IMAD.MOV R3, RZ, RZ, -R11 ;  /* 0x000000ffff037224 */ /* 0x000fe200078e0a0b */
[----:B------:R-:W-:Y:S01]  /*0b00*/  DMUL.RP R6, R14, R6 ;  /* 0x000000060e067228 */ /* 0x000fe20000008000 */
[----:B------:R-:W-:-:S06]  /*0b10*/  IMAD.MOV.U32 R2, RZ, RZ, RZ ;  /* 0x000000ffff027224 */ /* 0x000fcc00078e00ff */
[----:B------:R-:W-:-:S03]  /*0b20*/  DFMA R2, R12, -R2, R14 ;  /* 0x800000020c02722b */ /* 0x000fc6000000000e */
[----:B------:R-:W-:-:S03]  /*0b30*/  LOP3.LUT R5, R7, R5, RZ, 0x3c, !PT ;  /* 0x0000000507057212 */ /* 0x000fc600078e3cff */
[----:B------:R-:W-:-:S04]  /*0b40*/  IADD3 R2, -R11, -0x43300000, RZ ;  /* 0xbcd000000b027810 */ /* 0x000fc80007ffe1ff */
[----:B------:R-:W-:-:S04]  /*0b50*/  FSETP.NEU.AND P0, PT, |R3|, R2, PT ;  /* 0x000000020300720b */ /* 0x000fc80003f0d200 */
[----:B------:R-:W-:Y:S02]  /*0b60*/  FSEL R12, R6, R12, !P0 ;  /* 0x0000000c060c7208 */ /* 0x000fe40004000000 */
[----:B------:R-:W-:Y:S01]  /*0b70*/  FSEL R13, R5, R13, !P0 ;  /* 0x0000000d050d7208 */ /* 0x000fe20004000000 */
[----:B------:R-:W-:Y:S06]  /*0b80*/  BRA `(.L_x_7) ;  /* 0x0000000000547947 */ /* 0x000fec0003800000 */
.L_x_6:
[----:B------:R-:W-:-:S14]  /*0b90*/  DSETP.NAN.AND P0, PT, R6, R6, PT ;  /* 0x000000060600722a */ /* 0x000fdc0003f08000 */
[----:B------:R-:W-:Y:S05]  /*0ba0*/  @P0 BRA `(.L_x_8) ;  /* 0x0000000000440947 */ /* 0x000fea0003800000 */
[----:B------:R-:W-:-:S14]  /*0bb0*/  DSETP.NAN.AND P0, PT, R4, R4, PT ;  /* 0x000000040400722a */ /* 0x000fdc0003f08000 */
[----:B------:R-:W-:Y:S05]  /*0bc0*/  @P0 BRA `(.L_x_9) ;  /* 0x0000000000300947 */ /* 0x000fea0003800000 */
[----:B------:R-:W-:Y:S01]  /*0bd0*/  ISETP.NE.AND P0, PT, R21, R20, PT ;  /* 0x000000141500720c */ /* 0x000fe20003f05270 */
[----:B------:R-:W-:Y:S02]  /*0be0*/  IMAD.MOV.U32 R12, RZ, RZ, 0x0 ;  /* 0x00000000ff0c7424 */ /* 0x000fe400078e00ff */
[----:B------:R-:W-:-:S10]  /*0bf0*/  IMAD.MOV.U32 R13, RZ, RZ, -0x80000 ;  /* 0xfff80000ff0d7424 */ /* 0x000fd400078e00ff */
[----:B------:R-:W-:Y:S05]  /*0c00*/  @!P0 BRA `(.L_x_7) ;  /* 0x0000000000348947 */ /* 0x000fea0003800000 */
[----:B------:R-:W-:Y:S02]  /*0c10*/  ISETP.NE.AND P0, PT, R21, 0x7ff00000, PT ;  /* 0x7ff000001500780c */ /* 0x000fe40003f05270 */
[----:B------:R-:W-:Y:S02]  /*0c20*/  LOP3.LUT R13, R7, 0x80000000, R5, 0x48, !PT ;  /* 0x80000000070d7812 */ /* 0x000fe400078e4805 */
[----:B------:R-:W-:-:S13]  /*0c30*/  ISETP.EQ.OR P0, PT, R20, RZ, !P0 ;  /* 0x000000ff1400720c */ /* 0x000fda0004702670 */
[----:B------:R-:W-:Y:S01]  /*0c40*/  @P0 LOP3.LUT R2, R13, 0x7ff00000, RZ, 0xfc, !PT ;  /* 0x7ff000000d020812 */ /* 0x000fe200078efcff */
[----:B------:R-:W-:Y:S02]  /*0c50*/  @!P0 IMAD.MOV.U32 R12, RZ, RZ, RZ ;  /* 0x000000ffff0c8224 */ /* 0x000fe400078e00ff */
[----:B------:R-:W-:Y:S02]  /*0c60*/  @P0 IMAD.MOV.U32 R12, RZ, RZ, RZ ;  /* 0x000000ffff0c0224 */ /* 0x000fe400078e00ff */
[----:B------:R-:W-:Y:S01]  /*0c70*/  @P0 IMAD.MOV.U32 R13, RZ, RZ, R2 ;  /* 0x000000ffff0d0224 */ /* 0x000fe200078e0002 */
[----:B------:R-:W-:Y:S06]  /*0c80*/  BRA `(.L_x_7) ;  /* 0x0000000000147947 */ /* 0x000fec0003800000 */
.L_x_9:
[----:B------:R-:W-:Y:S01]  /*0c90*/  LOP3.LUT R13, R5, 0x80000, RZ, 0xfc, !PT ;  /* 0x00080000050d7812 */ /* 0x000fe200078efcff */
[----:B------:R-:W-:Y:S01]  /*0ca0*/  IMAD.MOV.U32 R12, RZ, RZ, R4 ;  /* 0x000000ffff0c7224 */ /* 0x000fe200078e0004 */
[----:B------:R-:W-:Y:S06]  /*0cb0*/  BRA `(.L_x_7) ;  /* 0x0000000000087947 */ /* 0x000fec0003800000 */
.L_x_8:
[----:B------:R-:W-:Y:S01]  /*0cc0*/  LOP3.LUT R13, R7, 0x80000, RZ, 0xfc, !PT ;  /* 0x00080000070d7812 */ /* 0x000fe200078efcff */
[----:B------:R-:W-:-:S07]  /*0cd0*/  IMAD.MOV.U32 R12, RZ, RZ, R6 ;  /* 0x000000ffff0c7224 */ /* 0x000fce00078e0006 */
.L_x_7:
[----:B------:R-:W-:Y:S05]  /*0ce0*/  BSYNC B1 ;  /* 0x0000000000017941 */ /* 0x000fea0003800000 */
.L_x_5:
[----:B------:R-:W-:Y:S02]  /*0cf0*/  IMAD.MOV.U32 R11, RZ, RZ, 0x0 ;  /* 0x00000000ff0b7424 */ /* 0x000fe400078e00ff */
[----:B------:R-:W-:Y:S02]  /*0d00*/  IMAD.MOV.U32 R2, RZ, RZ, R12 ;  /* 0x000000ffff027224 */ /* 0x000fe400078e000c */
[----:B------:R-:W-:Y:S01]  /*0d10*/  IMAD.MOV.U32 R3, RZ, RZ, R13 ;  /* 0x000000ffff037224 */ /* 0x000fe200078e000d */
[----:B------:R-:W-:Y:S06]  /*0d20*/  RET.REL.NODEC R10 `(_ZN17fastertransformer22quantize_weight_kernelEPaPK6__halfPKfiiii) ;  /* 0xfffffff00ab47950 */ /* 0x000fec0003c3ffff */
.L_x_10:
[----:B------:R-:W-:-:S00]  /*0d30*/  BRA `(.L_x_10) ;  /* 0xfffffffc00fc7947 */ /* 0x000fc0000383ffff */
[----:B------:R-:W-:-:S00]  /*0d40*/  NOP ;  /* 0x0000000000007918 */ /* 0x000fc00000000000 */
        /* <DEDUP_REMOVED lines=11> */
.L_x_22:


//--------------------- .text._ZN17fastertransformer22quantize_weight_kernelEPaPKfS2_iiii --------------------------
	.section	.text._ZN17fastertransformer22quantize_weight_kernelEPaPKfS2_iiii,"ax",@progbits
	.align	128
        .global         _ZN17fastertransformer22quantize_weight_kernelEPaPKfS2_iiii
        .type           _ZN17fastertransformer22quantize_weight_kernelEPaPKfS2_iiii,@function
        .size           _ZN17fastertransformer22quantize_weight_kernelEPaPKfS2_iiii,(.L_x_23 - _ZN17fastertransformer22quantize_weight_kernelEPaPKfS2_iiii)
        .other          _ZN17fastertransformer22quantize_weight_kernelEPaPKfS2_iiii,@"STO_CUDA_ENTRY STV_DEFAULT"
_ZN17fastertransformer22quantize_weight_kernelEPaPKfS2_iiii:
.text._ZN17fastertransformer22quantize_weight_kernelEPaPKfS2_iiii:
        /* <DEDUP_REMOVED lines=54> */
.L_x_12:
        /* <DEDUP_REMOVED lines=14> */
.L_x_11:
[----:B------:R-:W-:Y:S02]  /*0440*/  ULDC UR4, c[0x0][0x22c] ;  /* 0x00008b0000047ab9 */ /* 0x000fe40000000800 */
[----:B------:R-:W-:-:S07]  /*0450*/  IMAD R0, R4, UR4, R9 ;  /* 0x0000000404007c24 */ /* 0x000fce000f8e0209 */
.L_x_13:
        /* <DEDUP_REMOVED lines=12> */
[----:B------:R-:W3:Y:S01]  /*0520*/  LDG.E R2, desc[UR4][R2.64] ;  /* 0x0000000402027981 */ /* 0x000ee2000c1e1900 */
[----:B------:R-:W-:Y:S01]  /*0530*/  IMAD.MOV.U32 R8, RZ, RZ, 0x1 ;  /* 0x00000001ff087424 */ /* 0x000fe200078e00ff */
[----:B------:R-:W-:Y:S01]  /*0540*/  BSSY B0, `(.L_x_14) ;  /* 0x0000015000007945 */ /* 0x000fe20003800000 */
[----:B--2---:R-:W-:-:S06]  /*0550*/  FMUL.FTZ R4, R6, 1 ;  /* 0x3f80000006047820 */ /* 0x004fcc0000410000 */
[----:B------:R-:W0:Y:S01]  /*0560*/  F2F.F64.F32 R4, R4 ;  /* 0x0000000400047310 */ /* 0x000e220000201800 */
[----:B---3--:R-:W-:-:S07]  /*0570*/  FMUL.FTZ R12, R2, 1 ;  /* 0x3f800000020c7820 */ /* 0x008fce0000410000 */
        /* <DEDUP_REMOVED lines=16> */
[----:B------:R-:W-:Y:S05]  /*0680*/  CALL.REL.NOINC `($__internal_1_$__cuda_sm20_div_rn_f64_full) ;  /* 0x0000000000307944 */ /* 0x000fea0003c00000 */
.L_x_15:
[----:B------:R-:W-:Y:S05]  /*0690*/  BSYNC B0 ;  /* 0x0000000000007941 */ /* 0x000fea0003800000 */
.L_x_14:
        /* <DEDUP_REMOVED lines=11> */
        .weak           $__internal_1_$__cuda_sm20_div_rn_f64_full
        .type           $__internal_1_$__cuda_sm20_div_rn_f64_full,@function
        .size           $__internal_1_$__cuda_sm20_div_rn_f64_full,(.L_x_23 - $__internal_1_$__cuda_sm20_div_rn_f64_full)
$__internal_1_$__cuda_sm20_div_rn_f64_full:
        /* <DEDUP_REMOVED lines=67> */
.L_x_17:
        /* <DEDUP_REMOVED lines=16> */
.L_x_20:
[----:B------:R-:W-:Y:S01]  /*0c80*/  LOP3.LUT R13, R5, 0x80000, RZ, 0xfc, !PT ;  /* 0x00080000050d7812 */ /* 0x000fe200078efcff */
[----:B------:R-:W-:Y:S01]  /*0c90*/  IMAD.MOV.U32 R12, RZ, RZ, R4 ;  /* 0x000000ffff0c7224 */ /* 0x000fe200078e0004 */
[----:B------:R-:W-:Y:S06]  /*0ca0*/  BRA `(.L_x_18) ;  /* 0x0000000000087947 */ /* 0x000fec0003800000 */
.L_x_19:
[----:B------:R-:W-:Y:S01]  /*0cb0*/  LOP3.LUT R13, R7, 0x80000, RZ, 0xfc, !PT ;  /* 0x00080000070d7812 */ /* 0x000fe200078efcff */
[----:B------:R-:W-:-:S07]  /*0cc0*/  IMAD.MOV.U32 R12, RZ, RZ, R6 ;  /* 0x000000ffff0c7224 */ /* 0x000fce00078e0006 */
.L_x_18:
[----:B------:R-:W-:Y:S05]  /*0cd0*/  BSYNC B1 ;  /* 0x0000000000017941 */ /* 0x000fea0003800000 */
.L_x_16:
[----:B------:R-:W-:Y:S02]  /*0ce0*/  IMAD.MOV.U32 R11, RZ, RZ, 0x0 ;  /* 0x00000000ff0b7424 */ /* 0x000fe400078e00ff */
[----:B------:R-:W-:Y:S02]  /*0cf0*/  IMAD.MOV.U32 R2, RZ, RZ, R12 ;  /* 0x000000ffff027224 */ /* 0x000fe400078e000c */
[----:B------:R-:W-:Y:S01]  /*0d00*/  IMAD.MOV.U32 R3, RZ, RZ, R13 ;  /* 0x000000ffff037224 */ /* 0x000fe200078e000d */
[----:B------:R-:W-:Y:S06]  /*0d10*/  RET.REL.NODEC R10 `(_ZN17fastertransformer22quantize_weight_kernelEPaPKfS2_iiii) ;  /* 0xfffffff00ab87950 */ /* 0x000fec0003c3ffff */
.L_x_21:
        /* <DEDUP_REMOVED lines=14> */
.L_x_23:


//--------------------- .nv.shared.reserved.0     --------------------------
	.section	.nv.shared.reserved.0,"aw",@nobits
	.weak		__nv_reservedSMEM_offset_0_alias
	.size		__nv_reservedSMEM_offset_0_alias, 0, 0
	.other		__nv_reservedSMEM_offset_0_alias,@"STO_CUDA_RESERVED_SHARED STV_DEFAULT"
__nv_reservedSMEM_offset_0_alias:
	.zero		0


//--------------------- .nv.constant0._ZN17fastertransformer22quantize_weight_kernelEPaPK6__halfPKfiiii --------------------------
	.section	.nv.constant0._ZN17fastertransformer22quantize_weight_kernelEPaPK6__halfPKfiiii,"a",@progbits
	.sectionflags	@""
	.align	4
.nv.constant0._ZN17fastertransformer22quantize_weight_kernelEPaPK6__halfPKfiiii:
	.zero		568


//--------------------- .nv.constant0._ZN17fastertransformer22quantize_weight_kernelEPaPKfS2_iiii --------------------------
	.section	.nv.constant0._ZN17fastertransformer22quantize_weight_kernelEPaPKfS2_iiii,"a",@progbits
	.sectionflags	@""
	.align	4
.nv.constant0._ZN17fastertransformer22quantize_weight_kernelEPaPKfS2_iiii:
	.zero		568


//--------------------- SYMBOLS --------------------------

	.type		.nv.reservedSmem.offset0,@object
	.size		.nv.reservedSmem.offset0,0x4
